	.headerflags	@"EF_CUDA_TEXMODE_UNIFIED EF_CUDA_64BIT_ADDRESS EF_CUDA_SM86 EF_CUDA_VIRTUAL_SM(EF_CUDA_SM86)"
	.elftype	@"ET_EXEC"


//--------------------- .nv.info                  --------------------------
	.section	.nv.info,"",@"SHT_CUDA_INFO"
	.align	4


	//----- nvinfo : EIATTR_REGCOUNT
	.align		4
        /*0000*/ 	.byte	0x04, 0x2f
        /*0002*/ 	.short	(.L_1 - .L_0)
	.align		4
.L_0:
        /*0004*/ 	.word	index@(_Z23L2CacheSize_test_kernel6float4PjS0_Pf)
        /*0008*/ 	.word	0x00000020


	//----- nvinfo : EIATTR_MAX_STACK_SIZE
	.align		4
.L_1:
        /*000c*/ 	.byte	0x04, 0x23
        /*000e*/ 	.short	(.L_3 - .L_2)
	.align		4
.L_2:
        /*0010*/ 	.word	index@(_Z23L2CacheSize_test_kernel6float4PjS0_Pf)
        /*0014*/ 	.word	0x00000000


	//----- nvinfo : EIATTR_MIN_STACK_SIZE
	.align		4
.L_3:
        /*0018*/ 	.byte	0x04, 0x12
        /*001a*/ 	.short	(.L_5 - .L_4)
	.align		4
.L_4:
        /*001c*/ 	.word	index@(_Z23L2CacheSize_test_kernel6float4PjS0_Pf)
        /*0020*/ 	.word	0x00000000


	//----- nvinfo : EIATTR_FRAME_SIZE
	.align		4
.L_5:
        /*0024*/ 	.byte	0x04, 0x11
        /*0026*/ 	.short	(.L_7 - .L_6)
	.align		4
.L_6:
        /*0028*/ 	.word	index@(_Z23L2CacheSize_test_kernel6float4PjS0_Pf)
        /*002c*/ 	.word	0x00000000
.L_7:


//--------------------- .nv.info._Z23L2CacheSize_test_kernel6float4PjS0_Pf --------------------------
	.section	.nv.info._Z23L2CacheSize_test_kernel6float4PjS0_Pf,"",@"SHT_CUDA_INFO"
	.align	4


	//----- nvinfo : EIATTR_CUDA_API_VERSION
	.align		4
        /*0000*/ 	.byte	0x04, 0x37
        /*0002*/ 	.short	(.L_9 - .L_8)
.L_8:
        /*0004*/ 	.word	0x00000079


	//----- nvinfo : EIATTR_SW2861232_WAR
	.align		4
.L_9:
        /*0008*/ 	.byte	0x01, 0x35
	.zero		2


	//----- nvinfo : EIATTR_PARAM_CBANK
	.align		4
        /*000c*/ 	.byte	0x04, 0x0a
        /*000e*/ 	.short	(.L_11 - .L_10)
	.align		4
.L_10:
        /*0010*/ 	.word	index@(.nv.constant0._Z23L2CacheSize_test_kernel6float4PjS0_Pf)
        /*0014*/ 	.short	0x0160
        /*0016*/ 	.short	0x0028


	//----- nvinfo : EIATTR_CBANK_PARAM_SIZE
	.align		4
.L_11:
        /*0018*/ 	.byte	0x03, 0x19
        /*001a*/ 	.short	0x0028


	//----- nvinfo : EIATTR_KPARAM_INFO
	.align		4
        /*001c*/ 	.byte	0x04, 0x17
        /*001e*/ 	.short	(.L_13 - .L_12)
.L_12:
        /*0020*/ 	.word	0x00000000
        /*0024*/ 	.short	0x0003
        /*0026*/ 	.short	0x0020
        /*0028*/ 	.byte	0x00, 0xf0, 0x21, 0x00


	//----- nvinfo : EIATTR_KPARAM_INFO
	.align		4
.L_13:
        /*002c*/ 	.byte	0x04, 0x17
        /*002e*/ 	.short	(.L_15 - .L_14)
.L_14:
        /*0030*/ 	.word	0x00000000
        /*0034*/ 	.short	0x0002
        /*0036*/ 	.short	0x0018
        /*0038*/ 	.byte	0x00, 0xf0, 0x21, 0x00


	//----- nvinfo : EIATTR_KPARAM_INFO
	.align		4
.L_15:
        /*003c*/ 	.byte	0x04, 0x17
        /*003e*/ 	.short	(.L_17 - .L_16)
.L_16:
        /*0040*/ 	.word	0x00000000
        /*0044*/ 	.short	0x0001
        /*0046*/ 	.short	0x0010
        /*0048*/ 	.byte	0x00, 0xf0, 0x21, 0x00


	//----- nvinfo : EIATTR_KPARAM_INFO
	.align		4
.L_17:
        /*004c*/ 	.byte	0x04, 0x17
        /*004e*/ 	.short	(.L_19 - .L_18)
.L_18:
        /*0050*/ 	.word	0x00000000
        /*0054*/ 	.short	0x0000
        /*0056*/ 	.short	0x0000
        /*0058*/ 	.byte	0x00, 0xf0, 0x41, 0x00


	//----- nvinfo : EIATTR_MAXREG_COUNT
	.align		4
.L_19:
        /*005c*/ 	.byte	0x03, 0x1b
        /*005e*/ 	.short	0x00ff


	//----- nvinfo : EIATTR_EXIT_INSTR_OFFSETS
	.align		4
        /*0060*/ 	.byte	0x04, 0x1c
        /*0062*/ 	.short	(.L_21 - .L_20)


	//   ....[0]....
.L_20:
        /*0064*/ 	.word	0x000001f0


	//   ....[1]....
        /*0068*/ 	.word	0x00000290
.L_21:


//--------------------- .nv.constant0._Z23L2CacheSize_test_kernel6float4PjS0_Pf --------------------------
	.section	.nv.constant0._Z23L2CacheSize_test_kernel6float4PjS0_Pf,"a",@progbits
	.align	4
.nv.constant0._Z23L2CacheSize_test_kernel6float4PjS0_Pf:
	.zero		392


//--------------------- .text._Z23L2CacheSize_test_kernel6float4PjS0_Pf --------------------------
	.section	.text._Z23L2CacheSize_test_kernel6float4PjS0_Pf,"ax",@progbits
	.sectionflags	@"SHF_BARRIERS=1"
	.sectioninfo	@"SHI_REGISTERS=32"
	.align	128
        .global         _Z23L2CacheSize_test_kernel6float4PjS0_Pf
        .type           _Z23L2CacheSize_test_kernel6float4PjS0_Pf,@function
        .size           _Z23L2CacheSize_test_kernel6float4PjS0_Pf,(.L_x_1 - _Z23L2CacheSize_test_kernel6float4PjS0_Pf)
        .other          _Z23L2CacheSize_test_kernel6float4PjS0_Pf,@"STO_CUDA_ENTRY STV_DEFAULT"
_Z23L2CacheSize_test_kernel6float4PjS0_Pf:
.text._Z23L2CacheSize_test_kernel6float4PjS0_Pf:
[----:B------:R-:W-:-:S02]  /*0000*/  MOV R1, c[0x0][0x28] ;  /* 0x00000a0000017a02 */ /* 0x000fc40000000f00 */
[----:B------:R-:W-:Y:S01]  /*0010*/  MOV R9, c[0x0][0x168] ;  /* 0x00005a0000097a02 */ /* 0x000fe20000000f00 */
[----:B------:R-:W0:Y:S01]  /*0020*/  S2R R3, SR_CTAID.X ;  /* 0x0000000000037919 */ /* 0x000e220000002500 */
[----:B------:R-:W-:-:S03]  /*0030*/  MOV R0, c[0x0][0x164] ;  /* 0x0000590000007a02 */ /* 0x000fc60000000f00 */
[----:B------:R-:W0:Y:S02]  /*0040*/  S2R R4, SR_TID.X ;  /* 0x0000000000047919 */ /* 0x000e240000002100 */
[----:B------:R-:W-:Y:S01]  /*0050*/  MOV R14, RZ ;  /* 0x000000ff000e7202 */ /* 0x000fe20000000f00 */
[----:B------:R-:W-:Y:S01]  /*0060*/  MOV R15, RZ ;  /* 0x000000ff000f7202 */ /* 0x000fe20000000f00 */
[----:B------:R-:W-:Y:S01]  /*0070*/  MOV R16, 0x3f800000 ;  /* 0x3f80000000107802 */ /* 0x000fe20000000f00 */
[----:B------:R-:W-:Y:S01]  /*0080*/  MOV R17, 0x3f800000 ;  /* 0x3f80000000117802 */ /* 0x000fe20000000f00 */
[----:B------:R-:W-:Y:S01]  /*0090*/  MOV R18, 0x3f800000 ;  /* 0x3f80000000127802 */ /* 0x000fe20000000f00 */
[----:B------:R-:W-:Y:S01]  /*00a0*/  MOV R19, 0x3f800000 ;  /* 0x3f80000000137802 */ /* 0x000fe20000000f00 */
[C---:B------:R-:W-:Y:S01]  /*00b0*/  FFMA R16, R14.reuse, 1, R16 ;  /* 0x3f8000000e107823 */ /* 0x040fe20000000010 */
        /* <DEDUP_REMOVED lines=1022> */
[----:B------:R-:W-:Y:S01]  /*40a0*/  FFMA R19, R14, 1, R19 ;  /* 0x3f8000000e137823 */ /* 0x000fe20000000013 */
[----:B------:R-:W-:Y:S06]  /*40b0*/  BAR.SYNC 0x0 ;  /* 0x0000000000007b1d */ /* 0x000fec0000000000 */
[----:B0-----:R-:W-:-:S03]  /*40c0*/  IMAD R0, R3, c[0x0][0x0], R4 ;  /* 0x0000000003007a24 */ /* 0x001fc600078e0204 */
[----:B------:R-:W-:-:S06]  /*40d0*/  CS2R.32 R11, SR_CLOCKLO ;  /* 0x00000000000b7805 */ /* 0x000fcc0000005000 */
        /* <DEDUP_REMOVED lines=1024> */
[----:B------:R-:W-:-:S06]  /*80e0*/  CS2R.32 R13, SR_CLOCKLO ;  /* 0x00000000000d7805 */ /* 0x000fcc0000005000 */
[----:B------:R-:W-:Y:S06]  /*80f0*/  BAR.SYNC 0x0 ;  /* 0x0000000000007b1d */ /* 0x000fec0000000000 */
[----:B------:R-:W-:-:S13]  /*8100*/  LOP3.LUT P0, RZ, R0, 0x1f, RZ, 0xc0, !PT ;  /* 0x0000001f00ff7812 */ /* 0x000fda000780c0ff */
[----:B------:R-:W-:Y:S05]  /*8110*/  @P0 EXIT ;  /* 0x000000000000094d */ /* 0x000fea0003800000 */
[----:B------:R-:W-:Y:S01]  /*8120*/  SHF.R.S32.HI R0, RZ, 0x5, R0 ;  /* 0x00000005ff007819 */ /* 0x000fe20000011400 */
[----:B------:R-:W-:Y:S01]  /*8130*/  ULDC.64 UR4, c[0x0][0x118] ;  /* 0x0000460000047ab9 */ /* 0x000fe20000000a00 */
[----:B------:R-:W-:-:S05]  /*8140*/  MOV R7, 0x4 ;  /* 0x0000000400077802 */ /* 0x000fca0000000f00 */
[----:B------:R-:W-:-:S04]  /*8150*/  IMAD.WIDE R2, R0, R7, c[0x0][0x170] ;  /* 0x00005c0000027625 */ /* 0x000fc800078e0207 */
[CC--:B------:R-:W-:Y:S01]  /*8160*/  IMAD.WIDE R4, R0.reuse, R7.reuse, c[0x0][0x178] ;  /* 0x00005e0000047625 */ /* 0x0c0fe200078e0207 */
[----:B------:R-:W-:Y:S03]  /*8170*/  STG.E desc[UR4][R2.64], R11 ;  /* 0x0000000b02007986 */ /* 0x000fe6200c101904 */
[----:B------:R-:W-:Y:S01]  /*8180*/  IMAD.WIDE R6, R0, R7, c[0x0][0x180] ;  /* 0x0000600000067625 */ /* 0x000fe200078e0207 */
[----:B------:R-:W-:Y:S04]  /*8190*/  STG.E desc[UR4][R4.64], R13 ;  /* 0x0000000d04007986 */ /* 0x000fe8200c101904 */
[----:B------:R-:W-:Y:S01]  /*81a0*/  STG.E desc[UR4][R6.64], R9 ;  /* 0x0000000906007986 */ /* 0x000fe2200c101904 */
[----:B------:R-:W-:Y:S05]  /*81b0*/  EXIT ;  /* 0x000000000000794d */ /* 0x000fea0003800000 */
.L_x_0:
[----:B------:R-:W-:-:S00]  /*81c0*/  BRA `(.L_x_0) ;  /* 0xfffffff000007947 */ /* 0x000fc0000383ffff */
[----:B------:R-:W-:-:S00]  /*81d0*/  NOP ;  /* 0x0000000000007918 */ /* 0x000fc00000000000 */
        /* <DEDUP_REMOVED lines=18> */
.L_x_1:
